	.headerflags	@"EF_CUDA_TEXMODE_UNIFIED EF_CUDA_64BIT_ADDRESS EF_CUDA_ACCELERATORS EF_CUDA_SM90 EF_CUDA_VIRTUAL_SM(EF_CUDA_SM90)"
	.elftype	@"ET_EXEC"


//--------------------- .nv.info                  --------------------------
	.section	.nv.info,"",@"SHT_CUDA_INFO"
	.align	4


	//----- nvinfo : EIATTR_REGCOUNT
	.align		4
        /*0000*/ 	.byte	0x04, 0x2f
        /*0002*/ 	.short	(.L_1 - .L_0)
	.align		4
.L_0:
        /*0004*/ 	.word	index@(triton_poi_fused_abs_relu_sgn_sub_threshold_backward_0)
        /*0008*/ 	.word	0x00000013


	//----- nvinfo : EIATTR_MIN_STACK_SIZE
	.align		4
.L_1:
        /*000c*/ 	.byte	0x04, 0x12
        /*000e*/ 	.short	(.L_3 - .L_2)
	.align		4
.L_2:
        /*0010*/ 	.word	index@(triton_poi_fused_abs_relu_sgn_sub_threshold_backward_0)
        /*0014*/ 	.word	0x00000000


	//----- nvinfo : EIATTR_FRAME_SIZE
	.align		4
.L_3:
        /*0018*/ 	.byte	0x04, 0x11
        /*001a*/ 	.short	(.L_5 - .L_4)
	.align		4
.L_4:
        /*001c*/ 	.word	index@(triton_poi_fused_abs_relu_sgn_sub_threshold_backward_0)
        /*0020*/ 	.word	0x00000000


	//----- nvinfo : EIATTR_MIN_STACK_SIZE
	.align		4
.L_5:
        /*0024*/ 	.byte	0x04, 0x12
        /*0026*/ 	.short	(.L_7 - .L_6)
	.align		4
.L_6:
        /*0028*/ 	.word	index@(triton_poi_fused_abs_relu_sgn_sub_threshold_backward_0)
        /*002c*/ 	.word	0x00000000
.L_7:


//--------------------- .nv.info.triton_poi_fused_abs_relu_sgn_sub_threshold_backward_0 --------------------------
	.section	.nv.info.triton_poi_fused_abs_relu_sgn_sub_threshold_backward_0,"",@"SHT_CUDA_INFO"
	.sectionflags	@""
	.align	4


	//----- nvinfo : EIATTR_CUDA_API_VERSION
	.align		4
        /*0000*/ 	.byte	0x04, 0x37
        /*0002*/ 	.short	(.L_9 - .L_8)
.L_8:
        /*0004*/ 	.word	0x0000007c


	//----- nvinfo : EIATTR_KPARAM_INFO
	.align		4
.L_9:
        /*0008*/ 	.byte	0x04, 0x17
        /*000a*/ 	.short	(.L_11 - .L_10)
.L_10:
        /*000c*/ 	.word	0x00000000
        /*0010*/ 	.short	0x0005
        /*0012*/ 	.short	0x0028
        /*0014*/ 	.byte	0x00, 0xf0, 0x11, 0x00


	//----- nvinfo : EIATTR_KPARAM_INFO
	.align		4
.L_11:
        /*0018*/ 	.byte	0x04, 0x17
        /*001a*/ 	.short	(.L_13 - .L_12)
.L_12:
        /*001c*/ 	.word	0x00000000
        /*0020*/ 	.short	0x0004
        /*0022*/ 	.short	0x0020
        /*0024*/ 	.byte	0x00, 0xf4, 0x21, 0x00


	//----- nvinfo : EIATTR_KPARAM_INFO
	.align		4
.L_13:
        /*0028*/ 	.byte	0x04, 0x17
        /*002a*/ 	.short	(.L_15 - .L_14)
.L_14:
        /*002c*/ 	.word	0x00000000
        /*0030*/ 	.short	0x0003
        /*0032*/ 	.short	0x0018
        /*0034*/ 	.byte	0x00, 0xf4, 0x21, 0x00


	//----- nvinfo : EIATTR_KPARAM_INFO
	.align		4
.L_15:
        /*0038*/ 	.byte	0x04, 0x17
        /*003a*/ 	.short	(.L_17 - .L_16)
.L_16:
        /*003c*/ 	.word	0x00000000
        /*0040*/ 	.short	0x0002
        /*0042*/ 	.short	0x0010
        /*0044*/ 	.byte	0x00, 0xf4, 0x21, 0x00


	//----- nvinfo : EIATTR_KPARAM_INFO
	.align		4
.L_17:
        /*0048*/ 	.byte	0x04, 0x17
        /*004a*/ 	.short	(.L_19 - .L_18)
.L_18:
        /*004c*/ 	.word	0x00000000
        /*0050*/ 	.short	0x0001
        /*0052*/ 	.short	0x0008
        /*0054*/ 	.byte	0x00, 0xf4, 0x21, 0x00


	//----- nvinfo : EIATTR_KPARAM_INFO
	.align		4
.L_19:
        /*0058*/ 	.byte	0x04, 0x17
        /*005a*/ 	.short	(.L_21 - .L_20)
.L_20:
        /*005c*/ 	.word	0x00000000
        /*0060*/ 	.short	0x0000
        /*0062*/ 	.short	0x0000
        /*0064*/ 	.byte	0x00, 0xf4, 0x21, 0x00


	//----- nvinfo : EIATTR_SPARSE_MMA_MASK
	.align		4
.L_21:
        /*0068*/ 	.byte	0x03, 0x50
        /*006a*/ 	.short	0x0000


	//----- nvinfo : EIATTR_MAXREG_COUNT
	.align		4
        /*006c*/ 	.byte	0x03, 0x1b
        /*006e*/ 	.short	0x00ff


	//----- nvinfo : EIATTR_EXIT_INSTR_OFFSETS
	.align		4
        /*0070*/ 	.byte	0x04, 0x1c
        /*0072*/ 	.short	(.L_23 - .L_22)


	//   ....[0]....
.L_22:
        /*0074*/ 	.word	0x00000430


	//   ....[1]....
        /*0078*/ 	.word	0x00000450


	//----- nvinfo : EIATTR_REQNTID
	.align		4
.L_23:
        /*007c*/ 	.byte	0x04, 0x10
        /*007e*/ 	.short	(.L_25 - .L_24)
.L_24:
        /*0080*/ 	.word	0x00000020
        /*0084*/ 	.word	0x00000001
        /*0088*/ 	.word	0x00000001


	//----- nvinfo : EIATTR_CBANK_PARAM_SIZE
	.align		4
.L_25:
        /*008c*/ 	.byte	0x03, 0x19
        /*008e*/ 	.short	0x002c


	//----- nvinfo : EIATTR_PARAM_CBANK
	.align		4
        /*0090*/ 	.byte	0x04, 0x0a
        /*0092*/ 	.short	(.L_27 - .L_26)
	.align		4
.L_26:
        /*0094*/ 	.word	index@(.nv.constant0.triton_poi_fused_abs_relu_sgn_sub_threshold_backward_0)
        /*0098*/ 	.short	0x0210
        /*009a*/ 	.short	0x002c


	//----- nvinfo : EIATTR_SW_WAR
	.align		4
.L_27:
        /*009c*/ 	.byte	0x04, 0x36
        /*009e*/ 	.short	(.L_29 - .L_28)
.L_28:
        /*00a0*/ 	.word	0x00000008
.L_29:


//--------------------- .nv.callgraph             --------------------------
	.section	.nv.callgraph,"",@"SHT_CUDA_CALLGRAPH"
	.align	4
	.sectionentsize	8
	.align		4
        /*0000*/ 	.word	0x00000000
	.align		4
        /*0004*/ 	.word	0xffffffff
	.align		4
        /*0008*/ 	.word	0x00000000
	.align		4
        /*000c*/ 	.word	0xfffffffe
	.align		4
        /*0010*/ 	.word	0x00000000
	.align		4
        /*0014*/ 	.word	0xfffffffd
	.align		4
        /*0018*/ 	.word	0x00000000
	.align		4
        /*001c*/ 	.word	0xfffffffc


//--------------------- .text.triton_poi_fused_abs_relu_sgn_sub_threshold_backward_0 --------------------------
	.section	.text.triton_poi_fused_abs_relu_sgn_sub_threshold_backward_0,"ax",@progbits
	.align	128
        .global         triton_poi_fused_abs_relu_sgn_sub_threshold_backward_0
        .type           triton_poi_fused_abs_relu_sgn_sub_threshold_backward_0,@function
        .size           triton_poi_fused_abs_relu_sgn_sub_threshold_backward_0,(.L_x_1 - triton_poi_fused_abs_relu_sgn_sub_threshold_backward_0)
        .other          triton_poi_fused_abs_relu_sgn_sub_threshold_backward_0,@"STO_CUDA_ENTRY STV_DEFAULT"
triton_poi_fused_abs_relu_sgn_sub_threshold_backward_0:
.text.triton_poi_fused_abs_relu_sgn_sub_threshold_backward_0:
[----:B------:R-:W0:Y:S02]  /*0000*/  LDC R1, c[0x0][0x28] ;  /* 0x00000a00ff017b82 */ /* 0x000e240000000800 */
[----:B------:R-:W1:Y:S01]  /*0010*/  S2R R0, SR_TID.X ;  /* 0x0000000000007919 */ /* 0x000e620000002100 */
[----:B------:R-:W2:Y:S01]  /*0020*/  LDC.64 R4, c[0x0][0x218] ;  /* 0x00008600ff047b82 */ /* 0x000ea20000000a00 */
[----:B------:R-:W-:Y:S02]  /*0030*/  CS2R R14, SRZ ;  /* 0x00000000000e7805 */ /* 0x000fe4000001ff00 */
[----:B------:R-:W-:Y:S01]  /*0040*/  CS2R R12, SRZ ;  /* 0x00000000000c7805 */ /* 0x000fe2000001ff00 */
[----:B------:R-:W3:Y:S01]  /*0050*/  S2R R9, SR_CTAID.X ;  /* 0x0000000000097919 */ /* 0x000ee20000002500 */
[----:B------:R-:W-:-:S03]  /*0060*/  ULDC.64 UR4, c[0x0][0x208] ;  /* 0x0000820000047ab9 */ /* 0x000fc60000000a00 */
[----:B------:R-:W4:Y:S01]  /*0070*/  LDC.64 R2, c[0x0][0x210] ;  /* 0x00008400ff027b82 */ /* 0x000f220000000a00 */
[----:B------:R-:W-:Y:S01]  /*0080*/  IMAD.MOV.U32 R16, RZ, RZ, RZ ;  /* 0x000000ffff107224 */ /* 0x000fe200078e00ff */
[----:B------:R-:W-:Y:S01]  /*0090*/  ULDC.64 UR6, c[0x0][0x230] ;  /* 0x00008c0000067ab9 */ /* 0x000fe20000000a00 */
[----:B-1----:R-:W-:Y:S01]  /*00a0*/  IMAD.SHL.U32 R0, R0, 0x2, RZ ;  /* 0x0000000200007824 */ /* 0x002fe200078e00ff */
[----:B---3--:R-:W-:-:S04]  /*00b0*/  SHF.R.S32.HI R6, RZ, 0x19, R9 ;  /* 0x00000019ff067819 */ /* 0x008fc80000011409 */
[----:B------:R-:W-:Y:S02]  /*00c0*/  LOP3.LUT R0, R0, 0x3e, RZ, 0xc0, !PT ;  /* 0x0000003e00007812 */ /* 0x000fe400078ec0ff */
[----:B------:R-:W-:-:S03]  /*00d0*/  SGXT R6, R6, 0x1 ;  /* 0x000000010606781a */ /* 0x000fc60000000200 */
[----:B------:R-:W-:-:S05]  /*00e0*/  IMAD R9, R9, 0x40, R0 ;  /* 0x0000004009097824 */ /* 0x000fca00078e0200 */
[----:B------:R-:W-:Y:S02]  /*00f0*/  SHF.R.S32.HI R0, RZ, 0x1f, R9 ;  /* 0x0000001fff007819 */ /* 0x000fe40000011409 */
[-C--:B------:R-:W-:Y:S02]  /*0100*/  LEA.HI R6, R6, R9.reuse, RZ, 0x2 ;  /* 0x0000000906067211 */ /* 0x080fe400078f10ff */
[----:B------:R-:W-:Y:S02]  /*0110*/  LEA.HI R0, R0, R9, RZ, 0x4 ;  /* 0x0000000900007211 */ /* 0x000fe400078f20ff */
[----:B------:R-:W-:Y:S02]  /*0120*/  LOP3.LUT R6, R6, 0xfffffffc, RZ, 0xc0, !PT ;  /* 0xfffffffc06067812 */ /* 0x000fe400078ec0ff */
[C---:B------:R-:W-:Y:S01]  /*0130*/  ISETP.GE.AND P0, PT, R9.reuse, 0x40, PT ;  /* 0x000000400900780c */ /* 0x040fe20003f06270 */
[C---:B------:R-:W-:Y:S01]  /*0140*/  IMAD.SHL.U32 R8, R0.reuse, 0x4, RZ ;  /* 0x0000000400087824 */ /* 0x040fe200078e00ff */
[----:B------:R-:W-:Y:S01]  /*0150*/  LOP3.LUT R0, R0, 0xfffffff0, RZ, 0xc0, !PT ;  /* 0xfffffff000007812 */ /* 0x000fe200078ec0ff */
[----:B------:R-:W-:-:S03]  /*0160*/  IMAD.IADD R7, R9, 0x1, -R6 ;  /* 0x0000000109077824 */ /* 0x000fc600078e0a06 */
[----:B------:R-:W-:Y:S01]  /*0170*/  LOP3.LUT R8, R8, 0xffffffc0, RZ, 0xc0, !PT ;  /* 0xffffffc008087812 */ /* 0x000fe200078ec0ff */
[----:B--2---:R-:W-:-:S03]  /*0180*/  IMAD.WIDE R4, R7, 0x4, R4 ;  /* 0x0000000407047825 */ /* 0x004fc600078e0204 */
[----:B------:R-:W-:-:S03]  /*0190*/  IADD3 R11, R8, R9, -R0 ;  /* 0x00000009080b7210 */ /* 0x000fc60007ffe800 */
[----:B------:R1:W2:Y:S02]  /*01a0*/  @!P0 LDG.E.EL.64 R12, desc[UR4][R4.64] ;  /* 0x00000004040c8981 */ /* 0x0002a4000c2e1b00 */
[----:B----4-:R-:W-:-:S05]  /*01b0*/  IMAD.WIDE R6, R11, 0x4, R2 ;  /* 0x000000040b067825 */ /* 0x010fca00078e0202 */
[----:B------:R3:W2:Y:S01]  /*01c0*/  @!P0 LDG.E.64 R14, desc[UR4][R6.64] ;  /* 0x00000004060e8981 */ /* 0x0006a2000c1e1b00 */
[----:B------:R-:W-:Y:S01]  /*01d0*/  VIADD R11, R11, 0x10 ;  /* 0x000000100b0b7836 */ /* 0x000fe20000000000 */
[----:B-1----:R-:W1:Y:S03]  /*01e0*/  LDC.64 R4, c[0x0][0x220] ;  /* 0x00008800ff047b82 */ /* 0x002e660000000a00 */
[----:B------:R-:W-:Y:S01]  /*01f0*/  IMAD.WIDE R2, R11, 0x4, R2 ;  /* 0x000000040b027825 */ /* 0x000fe200078e0202 */
[----:B------:R-:W-:-:S04]  /*0200*/  CS2R R10, SRZ ;  /* 0x00000000000a7805 */ /* 0x000fc8000001ff00 */
[----:B---3--:R-:W3:Y:S02]  /*0210*/  LDC.64 R6, c[0x0][0x228] ;  /* 0x00008a00ff067b82 */ /* 0x008ee40000000a00 */
[----:B------:R4:W5:Y:S01]  /*0220*/  @!P0 LDG.E.64 R10, desc[UR4][R2.64] ;  /* 0x00000004020a8981 */ /* 0x000962000c1e1b00 */
[----:B------:R-:W-:Y:S01]  /*0230*/  IMAD.MOV.U32 R8, RZ, RZ, RZ ;  /* 0x000000ffff087224 */ /* 0x000fe200078e00ff */
[CC--:B--2---:R-:W-:Y:S02]  /*0240*/  FSETP.GT.AND P1, PT, R12.reuse, R14.reuse, PT ;  /* 0x0000000e0c00720b */ /* 0x0c4fe40003f24000 */
[----:B------:R-:W-:Y:S02]  /*0250*/  FSETP.GEU.AND P3, PT, R12, R14, PT ;  /* 0x0000000e0c00720b */ /* 0x000fe40003f6e000 */
[CC--:B------:R-:W-:Y:S02]  /*0260*/  FSETP.GT.AND P2, PT, R13.reuse, R15.reuse, PT ;  /* 0x0000000f0d00720b */ /* 0x0c0fe40003f44000 */
[----:B------:R-:W-:-:S02]  /*0270*/  FSETP.GEU.AND P4, PT, R13, R15, PT ;  /* 0x0000000f0d00720b */ /* 0x000fc40003f8e000 */
[----:B------:R-:W-:Y:S02]  /*0280*/  SEL R0, RZ, 0x1, !P1 ;  /* 0x00000001ff007807 */ /* 0x000fe40004800000 */
[----:B----4-:R-:W-:Y:S01]  /*0290*/  SEL R2, RZ, 0x1, !P2 ;  /* 0x00000001ff027807 */ /* 0x010fe20005000000 */
[----:B------:R-:W-:Y:S02]  /*02a0*/  FADD R3, -R14, R12 ;  /* 0x0000000c0e037221 */ /* 0x000fe40000000100 */
[----:B------:R-:W-:Y:S02]  /*02b0*/  @!P1 IMAD.MOV R8, RZ, RZ, -0x1 ;  /* 0xffffffffff089424 */ /* 0x000fe400078e02ff */
[----:B------:R-:W-:Y:S02]  /*02c0*/  @P3 IMAD.MOV R8, RZ, RZ, R0 ;  /* 0x000000ffff083224 */ /* 0x000fe400078e0200 */
[----:B------:R-:W-:Y:S01]  /*02d0*/  FADD R0, -R15, R13 ;  /* 0x0000000d0f007221 */ /* 0x000fe20000000100 */
[----:B------:R-:W-:-:S02]  /*02e0*/  @!P2 IMAD.MOV R16, RZ, RZ, -0x1 ;  /* 0xffffffffff10a424 */ /* 0x000fc400078e02ff */
[----:B------:R-:W-:Y:S01]  /*02f0*/  @P4 IMAD.MOV R16, RZ, RZ, R2 ;  /* 0x000000ffff104224 */ /* 0x000fe200078e0202 */
[----:B-----5:R-:W-:Y:S01]  /*0300*/  FSETP.GEU.AND P2, PT, R10, |R3|, PT ;  /* 0x400000030a00720b */ /* 0x020fe20003f4e000 */
[----:B------:R-:W-:Y:S01]  /*0310*/  I2F.S16 R14, R8 ;  /* 0x00000008000e7306 */ /* 0x000fe20000101400 */
[----:B------:R-:W-:Y:S01]  /*0320*/  FADD R3, -|R3|, R10 ;  /* 0x0000000a03037221 */ /* 0x000fe20000000300 */
[----:B------:R-:W-:Y:S01]  /*0330*/  FADD R2, -|R0|, R11 ;  /* 0x0000000b00027221 */ /* 0x000fe20000000300 */
[----:B------:R-:W-:-:S05]  /*0340*/  FSETP.GEU.AND P1, PT, R11, |R0|, PT ;  /* 0x400000000b00720b */ /* 0x000fca0003f2e000 */
[----:B------:R-:W2:Y:S01]  /*0350*/  I2F.S16 R15, R16 ;  /* 0x00000010000f7306 */ /* 0x000ea20000101400 */
[----:B------:R-:W-:Y:S02]  /*0360*/  FSEL R12, R3, RZ, P2 ;  /* 0x000000ff030c7208 */ /* 0x000fe40001000000 */
[----:B------:R-:W-:Y:S01]  /*0370*/  FSEL R13, R2, RZ, P1 ;  /* 0x000000ff020d7208 */ /* 0x000fe20000800000 */
[----:B-1----:R-:W-:Y:S01]  /*0380*/  IMAD.WIDE R2, R9, 0x4, R4 ;  /* 0x0000000409027825 */ /* 0x002fe200078e0204 */
[----:B------:R-:W-:Y:S02]  /*0390*/  FSETP.GTU.AND P3, PT, R12, RZ, PT ;  /* 0x000000ff0c00720b */ /* 0x000fe40003f6c000 */
[----:B------:R-:W-:Y:S01]  /*03a0*/  FSETP.GTU.AND P2, PT, R13, RZ, PT ;  /* 0x000000ff0d00720b */ /* 0x000fe20003f4c000 */
[----:B---3--:R-:W-:Y:S01]  /*03b0*/  IMAD.WIDE R4, R9, 0x4, R6 ;  /* 0x0000000409047825 */ /* 0x008fe200078e0206 */
[----:B------:R-:W-:Y:S01]  /*03c0*/  IADD3 R6, P1, R9, UR6, RZ ;  /* 0x0000000609067c10 */ /* 0x000fe2000ff3e0ff */
[----:B------:R1:W-:Y:S01]  /*03d0*/  @!P0 STG.E.64 desc[UR4][R2.64], R12 ;  /* 0x0000000c02008986 */ /* 0x0003e2000c101b04 */
[----:B------:R-:W-:-:S02]  /*03e0*/  SEL R0, RZ, 0x1, P3 ;  /* 0x00000001ff007807 */ /* 0x000fc40001800000 */
[----:B------:R-:W-:Y:S01]  /*03f0*/  SEL R11, RZ, 0x100, P2 ;  /* 0x00000100ff0b7807 */ /* 0x000fe20001000000 */
[----:B--2---:R1:W-:Y:S01]  /*0400*/  @!P0 STG.E.64 desc[UR4][R4.64], R14 ;  /* 0x0000000e04008986 */ /* 0x0043e2000c101b04 */
[----:B------:R-:W-:-:S03]  /*0410*/  LEA.HI.X.SX32 R7, R9, UR7, 0x1, P1 ;  /* 0x0000000709077c11 */ /* 0x000fc600088f0eff */
[----:B------:R-:W-:Y:S01]  /*0420*/  IMAD.IADD R11, R0, 0x1, R11 ;  /* 0x00000001000b7824 */ /* 0x000fe200078e020b */
[----:B------:R-:W-:Y:S06]  /*0430*/  @P0 EXIT ;  /* 0x000000000000094d */ /* 0x000fec0003800000 */
[----:B------:R-:W-:Y:S01]  /*0440*/  STG.E.U16 desc[UR4][R6.64], R11 ;  /* 0x0000000b06007986 */ /* 0x000fe2000c101504 */
[----:B------:R-:W-:Y:S05]  /*0450*/  EXIT ;  /* 0x000000000000794d */ /* 0x000fea0003800000 */
.L_x_0:
[----:B------:R-:W-:-:S00]  /*0460*/  BRA `(.L_x_0) ;  /* 0xfffffffc00fc7947 */ /* 0x000fc0000383ffff */
[----:B------:R-:W-:-:S00]  /*0470*/  NOP ;  /* 0x0000000000007918 */ /* 0x000fc00000000000 */
        /* <DEDUP_REMOVED lines=8> */
.L_x_1:


//--------------------- .nv.constant0.triton_poi_fused_abs_relu_sgn_sub_threshold_backward_0 --------------------------
	.section	.nv.constant0.triton_poi_fused_abs_relu_sgn_sub_threshold_backward_0,"a",@progbits
	.sectionflags	@""
	.align	4
.nv.constant0.triton_poi_fused_abs_relu_sgn_sub_threshold_backward_0:
	.zero		572
